	.headerflags	@"EF_CUDA_TEXMODE_UNIFIED EF_CUDA_64BIT_ADDRESS EF_CUDA_ACCELERATORS EF_CUDA_SM90 EF_CUDA_VIRTUAL_SM(EF_CUDA_SM90)"
	.elftype	@"ET_EXEC"


//--------------------- .nv.info                  --------------------------
	.section	.nv.info,"",@"SHT_CUDA_INFO"
	.align	4


	//----- nvinfo : EIATTR_REGCOUNT
	.align		4
        /*0000*/ 	.byte	0x04, 0x2f
        /*0002*/ 	.short	(.L_1 - .L_0)
	.align		4
.L_0:
        /*0004*/ 	.word	index@(triton_poi_fused__unsafe_index_add_mul_sub_53)
        /*0008*/ 	.word	0x00000019


	//----- nvinfo : EIATTR_MIN_STACK_SIZE
	.align		4
.L_1:
        /*000c*/ 	.byte	0x04, 0x12
        /*000e*/ 	.short	(.L_3 - .L_2)
	.align		4
.L_2:
        /*0010*/ 	.word	index@(triton_poi_fused__unsafe_index_add_mul_sub_53)
        /*0014*/ 	.word	0x00000000


	//----- nvinfo : EIATTR_FRAME_SIZE
	.align		4
.L_3:
        /*0018*/ 	.byte	0x04, 0x11
        /*001a*/ 	.short	(.L_5 - .L_4)
	.align		4
.L_4:
        /*001c*/ 	.word	index@(triton_poi_fused__unsafe_index_add_mul_sub_53)
        /*0020*/ 	.word	0x00000000


	//----- nvinfo : EIATTR_MIN_STACK_SIZE
	.align		4
.L_5:
        /*0024*/ 	.byte	0x04, 0x12
        /*0026*/ 	.short	(.L_7 - .L_6)
	.align		4
.L_6:
        /*0028*/ 	.word	index@(triton_poi_fused__unsafe_index_add_mul_sub_53)
        /*002c*/ 	.word	0x00000000
.L_7:


//--------------------- .nv.info.triton_poi_fused__unsafe_index_add_mul_sub_53 --------------------------
	.section	.nv.info.triton_poi_fused__unsafe_index_add_mul_sub_53,"",@"SHT_CUDA_INFO"
	.sectionflags	@""
	.align	4


	//----- nvinfo : EIATTR_CUDA_API_VERSION
	.align		4
        /*0000*/ 	.byte	0x04, 0x37
        /*0002*/ 	.short	(.L_9 - .L_8)
.L_8:
        /*0004*/ 	.word	0x0000007c


	//----- nvinfo : EIATTR_KPARAM_INFO
	.align		4
.L_9:
        /*0008*/ 	.byte	0x04, 0x17
        /*000a*/ 	.short	(.L_11 - .L_10)
.L_10:
        /*000c*/ 	.word	0x00000000
        /*0010*/ 	.short	0x0006
        /*0012*/ 	.short	0x0030
        /*0014*/ 	.byte	0x00, 0xf0, 0x11, 0x00


	//----- nvinfo : EIATTR_KPARAM_INFO
	.align		4
.L_11:
        /*0018*/ 	.byte	0x04, 0x17
        /*001a*/ 	.short	(.L_13 - .L_12)
.L_12:
        /*001c*/ 	.word	0x00000000
        /*0020*/ 	.short	0x0005
        /*0022*/ 	.short	0x0028
        /*0024*/ 	.byte	0x00, 0xf4, 0x21, 0x00


	//----- nvinfo : EIATTR_KPARAM_INFO
	.align		4
.L_13:
        /*0028*/ 	.byte	0x04, 0x17
        /*002a*/ 	.short	(.L_15 - .L_14)
.L_14:
        /*002c*/ 	.word	0x00000000
        /*0030*/ 	.short	0x0004
        /*0032*/ 	.short	0x0020
        /*0034*/ 	.byte	0x00, 0xf4, 0x21, 0x00


	//----- nvinfo : EIATTR_KPARAM_INFO
	.align		4
.L_15:
        /*0038*/ 	.byte	0x04, 0x17
        /*003a*/ 	.short	(.L_17 - .L_16)
.L_16:
        /*003c*/ 	.word	0x00000000
        /*0040*/ 	.short	0x0003
        /*0042*/ 	.short	0x0018
        /*0044*/ 	.byte	0x00, 0xf4, 0x21, 0x00


	//----- nvinfo : EIATTR_KPARAM_INFO
	.align		4
.L_17:
        /*0048*/ 	.byte	0x04, 0x17
        /*004a*/ 	.short	(.L_19 - .L_18)
.L_18:
        /*004c*/ 	.word	0x00000000
        /*0050*/ 	.short	0x0002
        /*0052*/ 	.short	0x0010
        /*0054*/ 	.byte	0x00, 0xf4, 0x21, 0x00


	//----- nvinfo : EIATTR_KPARAM_INFO
	.align		4
.L_19:
        /*0058*/ 	.byte	0x04, 0x17
        /*005a*/ 	.short	(.L_21 - .L_20)
.L_20:
        /*005c*/ 	.word	0x00000000
        /*0060*/ 	.short	0x0001
        /*0062*/ 	.short	0x0008
        /*0064*/ 	.byte	0x00, 0xf4, 0x21, 0x00


	//----- nvinfo : EIATTR_KPARAM_INFO
	.align		4
.L_21:
        /*0068*/ 	.byte	0x04, 0x17
        /*006a*/ 	.short	(.L_23 - .L_22)
.L_22:
        /*006c*/ 	.word	0x00000000
        /*0070*/ 	.short	0x0000
        /*0072*/ 	.short	0x0000
        /*0074*/ 	.byte	0x00, 0xf4, 0x21, 0x00


	//----- nvinfo : EIATTR_SPARSE_MMA_MASK
	.align		4
.L_23:
        /*0078*/ 	.byte	0x03, 0x50
        /*007a*/ 	.short	0x0000


	//----- nvinfo : EIATTR_MAXREG_COUNT
	.align		4
        /*007c*/ 	.byte	0x03, 0x1b
        /*007e*/ 	.short	0x00ff


	//----- nvinfo : EIATTR_EXIT_INSTR_OFFSETS
	.align		4
        /*0080*/ 	.byte	0x04, 0x1c
        /*0082*/ 	.short	(.L_25 - .L_24)


	//   ....[0]....
.L_24:
        /*0084*/ 	.word	0x000004e0


	//----- nvinfo : EIATTR_REQNTID
	.align		4
.L_25:
        /*0088*/ 	.byte	0x04, 0x10
        /*008a*/ 	.short	(.L_27 - .L_26)
.L_26:
        /*008c*/ 	.word	0x00000080
        /*0090*/ 	.word	0x00000001
        /*0094*/ 	.word	0x00000001


	//----- nvinfo : EIATTR_CBANK_PARAM_SIZE
	.align		4
.L_27:
        /*0098*/ 	.byte	0x03, 0x19
        /*009a*/ 	.short	0x0034


	//----- nvinfo : EIATTR_PARAM_CBANK
	.align		4
        /*009c*/ 	.byte	0x04, 0x0a
        /*009e*/ 	.short	(.L_29 - .L_28)
	.align		4
.L_28:
        /*00a0*/ 	.word	index@(.nv.constant0.triton_poi_fused__unsafe_index_add_mul_sub_53)
        /*00a4*/ 	.short	0x0210
        /*00a6*/ 	.short	0x0034


	//----- nvinfo : EIATTR_SW_WAR
	.align		4
.L_29:
        /*00a8*/ 	.byte	0x04, 0x36
        /*00aa*/ 	.short	(.L_31 - .L_30)
.L_30:
        /*00ac*/ 	.word	0x00000008
.L_31:


//--------------------- .nv.callgraph             --------------------------
	.section	.nv.callgraph,"",@"SHT_CUDA_CALLGRAPH"
	.align	4
	.sectionentsize	8
	.align		4
        /*0000*/ 	.word	0x00000000
	.align		4
        /*0004*/ 	.word	0xffffffff
	.align		4
        /*0008*/ 	.word	0x00000000
	.align		4
        /*000c*/ 	.word	0xfffffffe
	.align		4
        /*0010*/ 	.word	0x00000000
	.align		4
        /*0014*/ 	.word	0xfffffffd
	.align		4
        /*0018*/ 	.word	0x00000000
	.align		4
        /*001c*/ 	.word	0xfffffffc


//--------------------- .text.triton_poi_fused__unsafe_index_add_mul_sub_53 --------------------------
	.section	.text.triton_poi_fused__unsafe_index_add_mul_sub_53,"ax",@progbits
	.align	128
        .global         triton_poi_fused__unsafe_index_add_mul_sub_53
        .type           triton_poi_fused__unsafe_index_add_mul_sub_53,@function
        .size           triton_poi_fused__unsafe_index_add_mul_sub_53,(.L_x_1 - triton_poi_fused__unsafe_index_add_mul_sub_53)
        .other          triton_poi_fused__unsafe_index_add_mul_sub_53,@"STO_CUDA_ENTRY STV_DEFAULT"
triton_poi_fused__unsafe_index_add_mul_sub_53:
.text.triton_poi_fused__unsafe_index_add_mul_sub_53:
[----:B------:R-:W-:Y:S01]  /*0000*/  LDC R1, c[0x0][0x28] ;  /* 0x00000a00ff017b82 */ /* 0x000fe20000000800 */
[----:B------:R-:W1:Y:S07]  /*0010*/  S2R R0, SR_TID.X ;  /* 0x0000000000007919 */ /* 0x000e6e0000002100 */
[----:B------:R-:W2:Y:S01]  /*0020*/  LDC.64 R14, c[0x0][0x210] ;  /* 0x00008400ff0e7b82 */ /* 0x000ea20000000a00 */
[----:B------:R-:W-:Y:S01]  /*0030*/  ULDC.64 UR4, c[0x0][0x208] ;  /* 0x0000820000047ab9 */ /* 0x000fe20000000a00 */
[----:B------:R-:W-:Y:S01]  /*0040*/  ULDC.64 UR6, c[0x0][0x220] ;  /* 0x0000880000067ab9 */ /* 0x000fe20000000a00 */
[----:B------:R-:W3:Y:S05]  /*0050*/  S2R R3, SR_CTAID.X ;  /* 0x0000000000037919 */ /* 0x000eea0000002500 */
[----:B------:R-:W4:Y:S01]  /*0060*/  LDC.64 R8, c[0x0][0x218] ;  /* 0x00008600ff087b82 */ /* 0x000f220000000a00 */
[----:B-1----:R-:W-:-:S05]  /*0070*/  IMAD.SHL.U32 R0, R0, 0x2, RZ ;  /* 0x0000000200007824 */ /* 0x002fca00078e00ff */
[----:B------:R-:W-:-:S05]  /*0080*/  LOP3.LUT R0, R0, 0xfe, RZ, 0xc0, !PT ;  /* 0x000000fe00007812 */ /* 0x000fca00078ec0ff */
[----:B---3--:R-:W-:-:S05]  /*0090*/  IMAD R0, R3, 0x100, R0 ;  /* 0x0000010003007824 */ /* 0x008fca00078e0200 */
[----:B------:R-:W-:-:S04]  /*00a0*/  SHF.R.S32.HI R5, RZ, 0x1f, R0 ;  /* 0x0000001fff057819 */ /* 0x000fc80000011400 */
[----:B------:R-:W-:-:S04]  /*00b0*/  LEA.HI R2, R5, R0, RZ, 0x4 ;  /* 0x0000000005027211 */ /* 0x000fc800078f20ff */
[----:B------:R-:W-:Y:S02]  /*00c0*/  SHF.R.S32.HI R4, RZ, 0x4, R2 ;  /* 0x00000004ff047819 */ /* 0x000fe40000011402 */
[----:B------:R-:W-:Y:S02]  /*00d0*/  LOP3.LUT R7, R2, 0xfffffff0, RZ, 0xc0, !PT ;  /* 0xfffffff002077812 */ /* 0x000fe400078ec0ff */
[----:B------:R-:W-:-:S04]  /*00e0*/  LEA.HI R5, R4, R4, RZ, 0x4 ;  /* 0x0000000404057211 */ /* 0x000fc800078f20ff */
[----:B------:R-:W-:-:S05]  /*00f0*/  LOP3.LUT R5, R5, 0xfffffff0, RZ, 0xc0, !PT ;  /* 0xfffffff005057812 */ /* 0x000fca00078ec0ff */
[----:B------:R-:W-:-:S04]  /*0100*/  IMAD.IADD R5, R4, 0x1, -R5 ;  /* 0x0000000104057824 */ /* 0x000fc800078e0a05 */
[----:B--2---:R-:W-:Y:S02]  /*0110*/  IMAD.WIDE R14, R5, 0x8, R14 ;  /* 0x00000008050e7825 */ /* 0x004fe400078e020e */
[----:B------:R-:W1:Y:S04]  /*0120*/  LDC.64 R4, c[0x0][0x228] ;  /* 0x00008a00ff047b82 */ /* 0x000e680000000a00 */
[----:B------:R-:W2:Y:S01]  /*0130*/  LDG.E.EL.64 R14, desc[UR4][R14.64] ;  /* 0x000000040e0e7981 */ /* 0x000ea2000c2e1b00 */
[----:B------:R-:W-:-:S04]  /*0140*/  IMAD.IADD R12, R0, 0x1, -R7 ;  /* 0x00000001000c7824 */ /* 0x000fc800078e0a07 */
[----:B----4-:R-:W-:-:S06]  /*0150*/  IMAD.WIDE R8, R12, 0x8, R8 ;  /* 0x000000080c087825 */ /* 0x010fcc00078e0208 */
[----:B------:R-:W3:Y:S01]  /*0160*/  LDG.E.EL.128 R8, desc[UR4][R8.64] ;  /* 0x0000000408087981 */ /* 0x000ee2000c2e1d00 */
[----:B-1----:R-:W-:-:S06]  /*0170*/  IMAD.WIDE R4, R12, 0x8, R4 ;  /* 0x000000080c047825 */ /* 0x002fcc00078e0204 */
[----:B------:R-:W4:Y:S01]  /*0180*/  LDG.E.EL.128 R4, desc[UR4][R4.64] ;  /* 0x0000000404047981 */ /* 0x000f22000c2e1d00 */
[----:B------:R-:W-:-:S04]  /*0190*/  SHF.R.S32.HI R3, RZ, 0x17, R3 ;  /* 0x00000017ff037819 */ /* 0x000fc80000011403 */
[----:B------:R-:W-:-:S04]  /*01a0*/  SGXT R3, R3, 0x1 ;  /* 0x000000010303781a */ /* 0x000fc80000000200 */
[----:B------:R-:W-:Y:S02]  /*01b0*/  LEA.HI R3, R3, R0, RZ, 0x8 ;  /* 0x0000000003037211 */ /* 0x000fe400078f40ff */
[----:B--2---:R-:W-:-:S04]  /*01c0*/  SHF.R.U32.HI R13, RZ, 0x1e, R15 ;  /* 0x0000001eff0d7819 */ /* 0x004fc8000001160f */
[----:B------:R-:W-:-:S04]  /*01d0*/  LOP3.LUT R13, R13, 0x2, RZ, 0xc0, !PT ;  /* 0x000000020d0d7812 */ /* 0x000fc800078ec0ff */
[----:B------:R-:W-:Y:S02]  /*01e0*/  IADD3 R16, P0, R14, R13, RZ ;  /* 0x0000000d0e107210 */ /* 0x000fe40007f1e0ff */
[----:B---3--:R-:W-:-:S03]  /*01f0*/  SHF.R.U32.HI R19, RZ, 0x1c, R9 ;  /* 0x0000001cff137819 */ /* 0x008fc60000011609 */
[----:B------:R-:W-:Y:S01]  /*0200*/  IMAD.X R13, RZ, RZ, R15, P0 ;  /* 0x000000ffff0d7224 */ /* 0x000fe200000e060f */
[----:B------:R-:W-:Y:S01]  /*0210*/  LEA R2, P0, R8, UR6, 0x2 ;  /* 0x0000000608027c11 */ /* 0x000fe2000f8010ff */
[----:B------:R-:W-:Y:S01]  /*0220*/  IMAD.SHL.U32 R14, R16, 0x8, RZ ;  /* 0x00000008100e7824 */ /* 0x000fe200078e00ff */
[----:B------:R-:W-:Y:S02]  /*0230*/  SHF.R.U32.HI R15, RZ, 0x1c, R11 ;  /* 0x0000001cff0f7819 */ /* 0x000fe4000001160b */
[----:B------:R-:W-:Y:S02]  /*0240*/  LEA R17, P1, R10, UR6, 0x2 ;  /* 0x000000060a117c11 */ /* 0x000fe4000f8210ff */
[----:B------:R-:W-:Y:S02]  /*0250*/  LEA.HI.X R18, R8, UR7, R9, 0x2, P0 ;  /* 0x0000000708127c11 */ /* 0x000fe400080f1409 */
[----:B------:R-:W-:Y:S02]  /*0260*/  SHF.L.U64.HI R13, R16, 0x3, R13 ;  /* 0x00000003100d7819 */ /* 0x000fe4000001020d */
[----:B------:R-:W-:-:S02]  /*0270*/  LOP3.LUT R15, R15, 0x8, RZ, 0xc0, !PT ;  /* 0x000000080f0f7812 */ /* 0x000fc400078ec0ff */
[----:B----4-:R-:W-:Y:S02]  /*0280*/  LEA R9, P4, R4, UR6, 0x2 ;  /* 0x0000000604097c11 */ /* 0x010fe4000f8810ff */
[----:B------:R-:W-:Y:S02]  /*0290*/  LEA.HI.X R16, R10, UR7, R11, 0x2, P1 ;  /* 0x000000070a107c11 */ /* 0x000fe400088f140b */
[--C-:B------:R-:W-:Y:S02]  /*02a0*/  SHF.R.U32.HI R11, RZ, 0x1c, R5.reuse ;  /* 0x0000001cff0b7819 */ /* 0x100fe40000011605 */
[----:B------:R-:W-:Y:S02]  /*02b0*/  LEA.HI.X R20, R4, UR7, R5, 0x2, P4 ;  /* 0x0000000704147c11 */ /* 0x000fe4000a0f1405 */
[----:B------:R-:W1:Y:S01]  /*02c0*/  LDC.64 R4, c[0x0][0x230] ;  /* 0x00008c00ff047b82 */ /* 0x000e620000000a00 */
[----:B------:R-:W-:Y:S02]  /*02d0*/  IADD3 R8, P2, P3, R14, R17, R15 ;  /* 0x000000110e087210 */ /* 0x000fe40007b5e00f */
[----:B------:R-:W-:-:S02]  /*02e0*/  LOP3.LUT R19, R19, 0x8, RZ, 0xc0, !PT ;  /* 0x0000000813137812 */ /* 0x000fc400078ec0ff */
[----:B------:R-:W-:Y:S02]  /*02f0*/  LEA R15, P4, R6, UR6, 0x2 ;  /* 0x00000006060f7c11 */ /* 0x000fe4000f8810ff */
[----:B------:R-:W-:Y:S02]  /*0300*/  SHF.R.U32.HI R10, RZ, 0x1c, R7 ;  /* 0x0000001cff0a7819 */ /* 0x000fe40000011607 */
[----:B------:R-:W-:Y:S02]  /*0310*/  LOP3.LUT R11, R11, 0x8, RZ, 0xc0, !PT ;  /* 0x000000080b0b7812 */ /* 0x000fe400078ec0ff */
[----:B------:R-:W-:Y:S02]  /*0320*/  IADD3 R2, P0, P1, R14, R2, R19 ;  /* 0x000000020e027210 */ /* 0x000fe4000791e013 */
[----:B------:R-:W-:Y:S02]  /*0330*/  LEA.HI.X R22, R6, UR7, R7, 0x2, P4 ;  /* 0x0000000706167c11 */ /* 0x000fe4000a0f1407 */
[----:B------:R-:W-:-:S02]  /*0340*/  LOP3.LUT R7, R10, 0x8, RZ, 0xc0, !PT ;  /* 0x000000080a077812 */ /* 0x000fc400078ec0ff */
[C---:B------:R-:W-:Y:S02]  /*0350*/  IADD3 R6, P4, P5, R14.reuse, R9, R11 ;  /* 0x000000090e067210 */ /* 0x040fe40007d9e00b */
[----:B------:R-:W-:Y:S02]  /*0360*/  SHF.R.S32.HI R11, RZ, 0x8, R3 ;  /* 0x00000008ff0b7819 */ /* 0x000fe40000011403 */
[----:B------:R-:W-:Y:S02]  /*0370*/  IADD3.X R3, R13, R18, RZ, P0, P1 ;  /* 0x000000120d037210 */ /* 0x000fe400007e24ff */
[----:B------:R-:W-:Y:S01]  /*0380*/  IADD3 R10, P0, P1, R14, R15, R7 ;  /* 0x0000000f0e0a7210 */ /* 0x000fe2000791e007 */
[----:B------:R-:W-:Y:S01]  /*0390*/  IMAD.SHL.U32 R15, R11, 0x4, RZ ;  /* 0x000000040b0f7824 */ /* 0x000fe200078e00ff */
[C---:B------:R-:W-:Y:S02]  /*03a0*/  IADD3.X R9, R13.reuse, R16, RZ, P2, P3 ;  /* 0x000000100d097210 */ /* 0x040fe400017e64ff */
[----:B------:R-:W-:Y:S01]  /*03b0*/  IADD3.X R7, R13, R20, RZ, P4, P5 ;  /* 0x000000140d077210 */ /* 0x000fe200027ea4ff */
[----:B------:R-:W-:Y:S01]  /*03c0*/  IMAD.WIDE R2, R15, 0x4, R2 ;  /* 0x000000040f027825 */ /* 0x000fe200078e0202 */
[----:B------:R-:W-:-:S03]  /*03d0*/  IADD3.X R11, R13, R22, RZ, P0, P1 ;  /* 0x000000160d0b7210 */ /* 0x000fc600007e24ff */
[C---:B------:R-:W-:Y:S02]  /*03e0*/  IMAD.WIDE R8, R15.reuse, 0x4, R8 ;  /* 0x000000040f087825 */ /* 0x040fe400078e0208 */
[----:B------:R-:W2:Y:S02]  /*03f0*/  LDG.E.EL R3, desc[UR4][R2.64] ;  /* 0x0000000402037981 */ /* 0x000ea4000c2e1900 */
[C---:B------:R-:W-:Y:S02]  /*0400*/  IMAD.WIDE R6, R15.reuse, 0x4, R6 ;  /* 0x000000040f067825 */ /* 0x040fe400078e0206 */
[----:B------:R-:W3:Y:S02]  /*0410*/  LDG.E.EL R8, desc[UR4][R8.64] ;  /* 0x0000000408087981 */ /* 0x000ee4000c2e1900 */
[----:B------:R-:W-:Y:S02]  /*0420*/  IMAD.WIDE R10, R15, 0x4, R10 ;  /* 0x000000040f0a7825 */ /* 0x000fe400078e020a */
[----:B------:R-:W2:Y:S02]  /*0430*/  LDG.E.EL R6, desc[UR4][R6.64] ;  /* 0x0000000406067981 */ /* 0x000ea4000c2e1900 */
[----:B-1----:R-:W-:-:S02]  /*0440*/  IMAD.WIDE R4, R12, 0x4, R4 ;  /* 0x000000040c047825 */ /* 0x002fc400078e0204 */
[----:B------:R-:W3:Y:S01]  /*0450*/  LDG.E.EL R11, desc[UR4][R10.64] ;  /* 0x000000040a0b7981 */ /* 0x000ee2000c2e1900 */
[----:B------:R-:W1:Y:S03]  /*0460*/  LDC.64 R12, c[0x0][0x238] ;  /* 0x00008e00ff0c7b82 */ /* 0x000e660000000a00 */
[----:B------:R-:W4:Y:S01]  /*0470*/  LDG.E.EL.64 R4, desc[UR4][R4.64] ;  /* 0x0000000404047981 */ /* 0x000f22000c2e1b00 */
[----:B-1----:R-:W-:-:S04]  /*0480*/  IMAD.WIDE R12, R0, 0x4, R12 ;  /* 0x00000004000c7825 */ /* 0x002fc800078e020c */
[----:B--2---:R-:W-:Y:S01]  /*0490*/  FADD R14, -R3, R6 ;  /* 0x00000006030e7221 */ /* 0x004fe20000000100 */
[----:B---3--:R-:W-:-:S03]  /*04a0*/  FADD R15, -R8, R11 ;  /* 0x0000000b080f7221 */ /* 0x008fc60000000100 */
[----:B----4-:R-:W-:Y:S01]  /*04b0*/  FFMA R14, R4, R14, R3 ;  /* 0x0000000e040e7223 */ /* 0x010fe20000000003 */
[----:B------:R-:W-:-:S05]  /*04c0*/  FFMA R15, R5, R15, R8 ;  /* 0x0000000f050f7223 */ /* 0x000fca0000000008 */
[----:B------:R-:W-:Y:S01]  /*04d0*/  STG.E.64 desc[UR4][R12.64], R14 ;  /* 0x0000000e0c007986 */ /* 0x000fe2000c101b04 */
[----:B------:R-:W-:Y:S05]  /*04e0*/  EXIT ;  /* 0x000000000000794d */ /* 0x000fea0003800000 */
.L_x_0:
[----:B------:R-:W-:-:S00]  /*04f0*/  BRA `(.L_x_0) ;  /* 0xfffffffc00fc7947 */ /* 0x000fc0000383ffff */
[----:B------:R-:W-:-:S00]  /*0500*/  NOP ;  /* 0x0000000000007918 */ /* 0x000fc00000000000 */
[----:B------:R-:W-:-:S00]  /*0510*/  NOP ;  /* 0x0000000000007918 */ /* 0x000fc00000000000 */
[----:B------:R-:W-:-:S00]  /*0520*/  NOP ;  /* 0x0000000000007918 */ /* 0x000fc00000000000 */
[----:B------:R-:W-:-:S00]  /*0530*/  NOP ;  /* 0x0000000000007918 */ /* 0x000fc00000000000 */
[----:B------:R-:W-:-:S00]  /*0540*/  NOP ;  /* 0x0000000000007918 */ /* 0x000fc00000000000 */
[----:B------:R-:W-:-:S00]  /*0550*/  NOP ;  /* 0x0000000000007918 */ /* 0x000fc00000000000 */
[----:B------:R-:W-:-:S00]  /*0560*/  NOP ;  /* 0x0000000000007918 */ /* 0x000fc00000000000 */
[----:B------:R-:W-:-:S00]  /*0570*/  NOP ;  /* 0x0000000000007918 */ /* 0x000fc00000000000 */
.L_x_1:


//--------------------- .nv.constant0.triton_poi_fused__unsafe_index_add_mul_sub_53 --------------------------
	.section	.nv.constant0.triton_poi_fused__unsafe_index_add_mul_sub_53,"a",@progbits
	.sectionflags	@""
	.align	4
.nv.constant0.triton_poi_fused__unsafe_index_add_mul_sub_53:
	.zero		580
